	.headerflags	@"EF_CUDA_TEXMODE_UNIFIED EF_CUDA_64BIT_ADDRESS EF_CUDA_ACCELERATORS EF_CUDA_SM90 EF_CUDA_VIRTUAL_SM(EF_CUDA_SM90)"
	.elftype	@"ET_EXEC"


//--------------------- .nv.info                  --------------------------
	.section	.nv.info,"",@"SHT_CUDA_INFO"
	.align	4


	//----- nvinfo : EIATTR_REGCOUNT
	.align		4
        /*0000*/ 	.byte	0x04, 0x2f
        /*0002*/ 	.short	(.L_3 - .L_2)
	.align		4
.L_2:
        /*0004*/ 	.word	index@(triton_poi_fused__native_batch_norm_legit_no_training_add_29)
        /*0008*/ 	.word	0x00000016


	//----- nvinfo : EIATTR_MIN_STACK_SIZE
	.align		4
.L_3:
        /*000c*/ 	.byte	0x04, 0x12
        /*000e*/ 	.short	(.L_5 - .L_4)
	.align		4
.L_4:
        /*0010*/ 	.word	index@(triton_poi_fused__native_batch_norm_legit_no_training_add_29)
        /*0014*/ 	.word	0x00000000


	//----- nvinfo : EIATTR_FRAME_SIZE
	.align		4
.L_5:
        /*0018*/ 	.byte	0x04, 0x11
        /*001a*/ 	.short	(.L_7 - .L_6)
	.align		4
.L_6:
        /*001c*/ 	.word	index@(triton_poi_fused__native_batch_norm_legit_no_training_add_29)
        /*0020*/ 	.word	0x00000000


	//----- nvinfo : EIATTR_MIN_STACK_SIZE
	.align		4
.L_7:
        /*0024*/ 	.byte	0x04, 0x12
        /*0026*/ 	.short	(.L_9 - .L_8)
	.align		4
.L_8:
        /*0028*/ 	.word	index@(triton_poi_fused__native_batch_norm_legit_no_training_add_29)
        /*002c*/ 	.word	0x00000000
.L_9:


//--------------------- .nv.info.triton_poi_fused__native_batch_norm_legit_no_training_add_29 --------------------------
	.section	.nv.info.triton_poi_fused__native_batch_norm_legit_no_training_add_29,"",@"SHT_CUDA_INFO"
	.sectionflags	@""
	.align	4


	//----- nvinfo : EIATTR_CUDA_API_VERSION
	.align		4
        /*0000*/ 	.byte	0x04, 0x37
        /*0002*/ 	.short	(.L_11 - .L_10)
.L_10:
        /*0004*/ 	.word	0x0000007c


	//----- nvinfo : EIATTR_KPARAM_INFO
	.align		4
.L_11:
        /*0008*/ 	.byte	0x04, 0x17
        /*000a*/ 	.short	(.L_13 - .L_12)
.L_12:
        /*000c*/ 	.word	0x00000000
        /*0010*/ 	.short	0x0007
        /*0012*/ 	.short	0x0038
        /*0014*/ 	.byte	0x00, 0xf0, 0x11, 0x00


	//----- nvinfo : EIATTR_KPARAM_INFO
	.align		4
.L_13:
        /*0018*/ 	.byte	0x04, 0x17
        /*001a*/ 	.short	(.L_15 - .L_14)
.L_14:
        /*001c*/ 	.word	0x00000000
        /*0020*/ 	.short	0x0006
        /*0022*/ 	.short	0x0030
        /*0024*/ 	.byte	0x00, 0xf4, 0x21, 0x00


	//----- nvinfo : EIATTR_KPARAM_INFO
	.align		4
.L_15:
        /*0028*/ 	.byte	0x04, 0x17
        /*002a*/ 	.short	(.L_17 - .L_16)
.L_16:
        /*002c*/ 	.word	0x00000000
        /*0030*/ 	.short	0x0005
        /*0032*/ 	.short	0x0028
        /*0034*/ 	.byte	0x00, 0xf4, 0x21, 0x00


	//----- nvinfo : EIATTR_KPARAM_INFO
	.align		4
.L_17:
        /*0038*/ 	.byte	0x04, 0x17
        /*003a*/ 	.short	(.L_19 - .L_18)
.L_18:
        /*003c*/ 	.word	0x00000000
        /*0040*/ 	.short	0x0004
        /*0042*/ 	.short	0x0020
        /*0044*/ 	.byte	0x00, 0xf4, 0x21, 0x00


	//----- nvinfo : EIATTR_KPARAM_INFO
	.align		4
.L_19:
        /*0048*/ 	.byte	0x04, 0x17
        /*004a*/ 	.short	(.L_21 - .L_20)
.L_20:
        /*004c*/ 	.word	0x00000000
        /*0050*/ 	.short	0x0003
        /*0052*/ 	.short	0x0018
        /*0054*/ 	.byte	0x00, 0xf4, 0x21, 0x00


	//----- nvinfo : EIATTR_KPARAM_INFO
	.align		4
.L_21:
        /*0058*/ 	.byte	0x04, 0x17
        /*005a*/ 	.short	(.L_23 - .L_22)
.L_22:
        /*005c*/ 	.word	0x00000000
        /*0060*/ 	.short	0x0002
        /*0062*/ 	.short	0x0010
        /*0064*/ 	.byte	0x00, 0xf4, 0x21, 0x00


	//----- nvinfo : EIATTR_KPARAM_INFO
	.align		4
.L_23:
        /*0068*/ 	.byte	0x04, 0x17
        /*006a*/ 	.short	(.L_25 - .L_24)
.L_24:
        /*006c*/ 	.word	0x00000000
        /*0070*/ 	.short	0x0001
        /*0072*/ 	.short	0x0008
        /*0074*/ 	.byte	0x00, 0xf4, 0x21, 0x00


	//----- nvinfo : EIATTR_KPARAM_INFO
	.align		4
.L_25:
        /*0078*/ 	.byte	0x04, 0x17
        /*007a*/ 	.short	(.L_27 - .L_26)
.L_26:
        /*007c*/ 	.word	0x00000000
        /*0080*/ 	.short	0x0000
        /*0082*/ 	.short	0x0000
        /*0084*/ 	.byte	0x00, 0xf4, 0x21, 0x00


	//----- nvinfo : EIATTR_SPARSE_MMA_MASK
	.align		4
.L_27:
        /*0088*/ 	.byte	0x03, 0x50
        /*008a*/ 	.short	0x0000


	//----- nvinfo : EIATTR_MAXREG_COUNT
	.align		4
        /*008c*/ 	.byte	0x03, 0x1b
        /*008e*/ 	.short	0x00ff


	//----- nvinfo : EIATTR_EXIT_INSTR_OFFSETS
	.align		4
        /*0090*/ 	.byte	0x04, 0x1c
        /*0092*/ 	.short	(.L_29 - .L_28)


	//   ....[0]....
.L_28:
        /*0094*/ 	.word	0x00000320


	//   ....[1]....
        /*0098*/ 	.word	0x00000340


	//----- nvinfo : EIATTR_REQNTID
	.align		4
.L_29:
        /*009c*/ 	.byte	0x04, 0x10
        /*009e*/ 	.short	(.L_31 - .L_30)
.L_30:
        /*00a0*/ 	.word	0x00000080
        /*00a4*/ 	.word	0x00000001
        /*00a8*/ 	.word	0x00000001


	//----- nvinfo : EIATTR_CBANK_PARAM_SIZE
	.align		4
.L_31:
        /*00ac*/ 	.byte	0x03, 0x19
        /*00ae*/ 	.short	0x003c


	//----- nvinfo : EIATTR_PARAM_CBANK
	.align		4
        /*00b0*/ 	.byte	0x04, 0x0a
        /*00b2*/ 	.short	(.L_33 - .L_32)
	.align		4
.L_32:
        /*00b4*/ 	.word	index@(.nv.constant0.triton_poi_fused__native_batch_norm_legit_no_training_add_29)
        /*00b8*/ 	.short	0x0210
        /*00ba*/ 	.short	0x003c


	//----- nvinfo : EIATTR_SW_WAR
	.align		4
.L_33:
        /*00bc*/ 	.byte	0x04, 0x36
        /*00be*/ 	.short	(.L_35 - .L_34)
.L_34:
        /*00c0*/ 	.word	0x00000008
.L_35:


//--------------------- .nv.callgraph             --------------------------
	.section	.nv.callgraph,"",@"SHT_CUDA_CALLGRAPH"
	.align	4
	.sectionentsize	8
	.align		4
        /*0000*/ 	.word	0x00000000
	.align		4
        /*0004*/ 	.word	0xffffffff
	.align		4
        /*0008*/ 	.word	0x00000000
	.align		4
        /*000c*/ 	.word	0xfffffffe
	.align		4
        /*0010*/ 	.word	0x00000000
	.align		4
        /*0014*/ 	.word	0xfffffffd
	.align		4
        /*0018*/ 	.word	0x00000000
	.align		4
        /*001c*/ 	.word	0xfffffffc


//--------------------- .nv.constant4             --------------------------
	.section	.nv.constant4,"a",@progbits
	.align	8
	.align		8
.nv.constant4:
        /*0000*/ 	.dword	_$_str
	.align		8
        /*0008*/ 	.dword	_$_str_$_2


//--------------------- .text.triton_poi_fused__native_batch_norm_legit_no_training_add_29 --------------------------
	.section	.text.triton_poi_fused__native_batch_norm_legit_no_training_add_29,"ax",@progbits
	.align	128
        .global         triton_poi_fused__native_batch_norm_legit_no_training_add_29
        .type           triton_poi_fused__native_batch_norm_legit_no_training_add_29,@function
        .size           triton_poi_fused__native_batch_norm_legit_no_training_add_29,(.L_x_1 - triton_poi_fused__native_batch_norm_legit_no_training_add_29)
        .other          triton_poi_fused__native_batch_norm_legit_no_training_add_29,@"STO_CUDA_ENTRY STV_DEFAULT"
triton_poi_fused__native_batch_norm_legit_no_training_add_29:
.text.triton_poi_fused__native_batch_norm_legit_no_training_add_29:
[----:B------:R-:W0:Y:S01]  /*0000*/  LDC R1, c[0x0][0x28] ;  /* 0x00000a00ff017b82 */ /* 0x000e220000000800 */
[----:B------:R-:W1:Y:S07]  /*0010*/  S2R R0, SR_TID.X ;  /* 0x0000000000007919 */ /* 0x000e6e0000002100 */
[----:B------:R-:W2:Y:S01]  /*0020*/  LDC.64 R12, c[0x0][0x228] ;  /* 0x00008a00ff0c7b82 */ /* 0x000ea20000000a00 */
[----:B------:R-:W-:Y:S01]  /*0030*/  ULDC.64 UR4, c[0x0][0x208] ;  /* 0x0000820000047ab9 */ /* 0x000fe20000000a00 */
[----:B------:R-:W3:Y:S06]  /*0040*/  S2R R3, SR_CTAID.X ;  /* 0x0000000000037919 */ /* 0x000eec0000002500 */
[----:B------:R-:W4:Y:S08]  /*0050*/  LDC.64 R8, c[0x0][0x218] ;  /* 0x00008600ff087b82 */ /* 0x000f300000000a00 */
[----:B------:R-:W5:Y:S08]  /*0060*/  LDC.64 R10, c[0x0][0x220] ;  /* 0x00008800ff0a7b82 */ /* 0x000f700000000a00 */
[----:B------:R-:W5:Y:S01]  /*0070*/  LDC.64 R14, c[0x0][0x230] ;  /* 0x00008c00ff0e7b82 */ /* 0x000f620000000a00 */
[----:B-1----:R-:W-:-:S07]  /*0080*/  LOP3.LUT R0, R0, 0x7f, RZ, 0xc0, !PT ;  /* 0x0000007f00007812 */ /* 0x002fce00078ec0ff */
[----:B------:R-:W1:Y:S01]  /*0090*/  LDC.64 R16, c[0x0][0x238] ;  /* 0x00008e00ff107b82 */ /* 0x000e620000000a00 */
[----:B---3--:R-:W-:-:S04]  /*00a0*/  LEA R0, R3, R0, 0x7 ;  /* 0x0000000003007211 */ /* 0x008fc800078e38ff */
[C---:B------:R-:W-:Y:S01]  /*00b0*/  ISETP.GE.AND P2, PT, R0.reuse, 0xa00, PT ;  /* 0x00000a000000780c */ /* 0x040fe20003f46270 */
[----:B------:R-:W-:Y:S02]  /*00c0*/  IMAD.HI R2, R0, 0x66666667, RZ ;  /* 0x6666666700027827 */ /* 0x000fe400078e02ff */
[----:B------:R-:W3:Y:S03]  /*00d0*/  LDC.64 R4, c[0x0][0x210] ;  /* 0x00008400ff047b82 */ /* 0x000ee60000000a00 */
[----:B------:R-:W-:-:S04]  /*00e0*/  SHF.R.U32.HI R3, RZ, 0x1f, R2 ;  /* 0x0000001fff037819 */ /* 0x000fc80000011602 */
[----:B------:R-:W-:-:S05]  /*00f0*/  LEA.HI.SX32 R3, R2, R3, 0x1c ;  /* 0x0000000302037211 */ /* 0x000fca00078fe2ff */
[----:B------:R-:W-:Y:S01]  /*0100*/  IMAD R19, R3, -0x28, R0 ;  /* 0xffffffd803137824 */ /* 0x000fe200078e0200 */
[----:B------:R-:W-:-:S03]  /*0110*/  CS2R R2, SRZ ;  /* 0x0000000000027805 */ /* 0x000fc6000001ff00 */
[----:B--2---:R-:W-:-:S05]  /*0120*/  IMAD.WIDE R12, R19, 0x4, R12 ;  /* 0x00000004130c7825 */ /* 0x004fca00078e020c */
[----:B------:R2:W3:Y:S01]  /*0130*/  @!P2 LDG.E.EL R2, desc[UR4][R12.64] ;  /* 0x000000040c02a981 */ /* 0x0004e2000c2e1900 */
[----:B------:R-:W-:Y:S01]  /*0140*/  CS2R R6, SRZ ;  /* 0x0000000000067805 */ /* 0x000fe2000001ff00 */
[----:B----4-:R-:W-:Y:S01]  /*0150*/  IMAD.WIDE R8, R0, 0x4, R8 ;  /* 0x0000000400087825 */ /* 0x010fe200078e0208 */
[----:B------:R-:W-:-:S03]  /*0160*/  HFMA2.MMA R18, -RZ, RZ, 0, 0 ;  /* 0x00000000ff127435 */ /* 0x000fc600000001ff */
[C---:B-----5:R-:W-:Y:S01]  /*0170*/  IMAD.WIDE R10, R19.reuse, 0x4, R10 ;  /* 0x00000004130a7825 */ /* 0x060fe200078e020a */
[----:B------:R4:W5:Y:S04]  /*0180*/  @!P2 LDG.E R6, desc[UR4][R8.64] ;  /* 0x000000040806a981 */ /* 0x000968000c1e1900 */
[----:B------:R3:W5:Y:S01]  /*0190*/  @!P2 LDG.E.EL R3, desc[UR4][R10.64] ;  /* 0x000000040a03a981 */ /* 0x000762000c2e1900 */
[----:B0-2---:R-:W-:-:S04]  /*01a0*/  IMAD.WIDE R12, R19, 0x4, R14 ;  /* 0x00000004130c7825 */ /* 0x005fc800078e020e */
[----:B-1----:R-:W-:Y:S01]  /*01b0*/  IMAD.WIDE R14, R19, 0x4, R16 ;  /* 0x00000004130e7825 */ /* 0x002fe200078e0210 */
[----:B------:R-:W-:Y:S01]  /*01c0*/  MOV R16, RZ ;  /* 0x000000ff00107202 */ /* 0x000fe20000000f00 */
[----:B------:R-:W2:Y:S01]  /*01d0*/  @!P2 LDG.E.EL R7, desc[UR4][R12.64] ;  /* 0x000000040c07a981 */ /* 0x000ea2000c2e1900 */
[----:B----4-:R-:W0:Y:S01]  /*01e0*/  LDC.64 R8, c[0x0][0x240] ;  /* 0x00009000ff087b82 */ /* 0x010e220000000a00 */
[----:B---3--:R-:W-:Y:S02]  /*01f0*/  IMAD.WIDE R4, R0, 0x4, R4 ;  /* 0x0000000400047825 */ /* 0x008fe400078e0204 */
[----:B------:R-:W2:Y:S04]  /*0200*/  @!P2 LDG.E.EL R18, desc[UR4][R14.64] ;  /* 0x000000040e12a981 */ /* 0x000ea8000c2e1900 */
[----:B------:R-:W3:Y:S01]  /*0210*/  @!P2 LDG.E R16, desc[UR4][R4.64] ;  /* 0x000000040410a981 */ /* 0x000ee2000c1e1900 */
[----:B------:R-:W-:Y:S01]  /*0220*/  HFMA2.MMA R11, -RZ, RZ, 1.625, 0 ;  /* 0x3e800000ff0b7435 */ /* 0x000fe200000001ff */
[----:B------:R-:W-:-:S04]  /*0230*/  FADD R2, R2, 9.9999997473787516356e-06 ;  /* 0x3727c5ac02027421 */ /* 0x000fc80000000000 */
[----:B------:R-:W1:Y:S01]  /*0240*/  MUFU.SQRT R10, R2 ;  /* 0x00000002000a7308 */ /* 0x000e620000002000 */
[----:B-----5:R-:W-:Y:S01]  /*0250*/  FADD R3, -R3, R6 ;  /* 0x0000000603037221 */ /* 0x020fe20000000100 */
[C---:B-1----:R-:W-:Y:S02]  /*0260*/  FSETP.GT.AND P0, PT, R10.reuse, 8.50705917302346158658e+37, PT ;  /* 0x7e8000000a00780b */ /* 0x042fe40003f04000 */
[----:B------:R-:W-:Y:S02]  /*0270*/  FSETP.GEU.AND P1, PT, R10, 1.175494350822287508e-38, PT ;  /* 0x008000000a00780b */ /* 0x000fe40003f2e000 */
[----:B------:R-:W-:-:S09]  /*0280*/  FSEL R11, R11, 1, P0 ;  /* 0x3f8000000b0b7808 */ /* 0x000fd20000000000 */
[----:B------:R-:W-:Y:S02]  /*0290*/  @P0 FMUL R10, R10, 0.25 ;  /* 0x3e8000000a0a0820 */ /* 0x000fe40000400000 */
[----:B------:R-:W-:Y:S02]  /*02a0*/  @!P1 FMUL R11, R11, 16777216 ;  /* 0x4b8000000b0b9820 */ /* 0x000fe40000400000 */
[----:B------:R-:W-:-:S06]  /*02b0*/  @!P1 FMUL R10, R10, 16777216 ;  /* 0x4b8000000a0a9820 */ /* 0x000fcc0000400000 */
[----:B------:R-:W1:Y:S02]  /*02c0*/  MUFU.RCP R10, R10 ;  /* 0x0000000a000a7308 */ /* 0x000e640000001000 */
[----:B-1----:R-:W-:-:S04]  /*02d0*/  FMUL R2, R10, R11 ;  /* 0x0000000b0a027220 */ /* 0x002fc80000400000 */
[----:B------:R-:W-:-:S04]  /*02e0*/  FMUL R3, R3, R2 ;  /* 0x0000000203037220 */ /* 0x000fc80000400000 */
[----:B--2---:R-:W-:Y:S01]  /*02f0*/  FFMA R7, R3, R7, R18 ;  /* 0x0000000703077223 */ /* 0x004fe20000000012 */
[----:B0-----:R-:W-:-:S04]  /*0300*/  IMAD.WIDE R2, R0, 0x4, R8 ;  /* 0x0000000400027825 */ /* 0x001fc800078e0208 */
[----:B---3--:R-:W-:Y:S01]  /*0310*/  FADD R7, R7, R16 ;  /* 0x0000001007077221 */ /* 0x008fe20000000000 */
[----:B------:R-:W-:Y:S06]  /*0320*/  @P2 EXIT ;  /* 0x000000000000294d */ /* 0x000fec0003800000 */
[----:B------:R-:W-:Y:S01]  /*0330*/  STG.E desc[UR4][R2.64], R7 ;  /* 0x0000000702007986 */ /* 0x000fe2000c101904 */
[----:B------:R-:W-:Y:S05]  /*0340*/  EXIT ;  /* 0x000000000000794d */ /* 0x000fea0003800000 */
.L_x_0:
[----:B------:R-:W-:-:S00]  /*0350*/  BRA `(.L_x_0) ;  /* 0xfffffffc00fc7947 */ /* 0x000fc0000383ffff */
[----:B------:R-:W-:-:S00]  /*0360*/  NOP ;  /* 0x0000000000007918 */ /* 0x000fc00000000000 */
        /* <DEDUP_REMOVED lines=9> */
.L_x_1:


//--------------------- .nv.global.init           --------------------------
	.section	.nv.global.init,"aw",@progbits
.nv.global.init:
	.type		_$_str,@object
	.size		_$_str,(_$_str_$_2 - _$_str)
_$_str:
        /*0000*/ 	.byte	0x5f, 0x5f, 0x43, 0x55, 0x44, 0x41, 0x5f, 0x46, 0x54, 0x5a, 0x00
	.type		_$_str_$_2,@object
	.size		_$_str_$_2,(.L_1 - _$_str_$_2)
_$_str_$_2:
        /*000b*/ 	.byte	0x5f, 0x5f, 0x43, 0x55, 0x44, 0x41, 0x5f, 0x50, 0x52, 0x45, 0x43, 0x5f, 0x53, 0x51, 0x52, 0x54
        /*001b*/ 	.byte	0x00
.L_1:


//--------------------- .nv.constant0.triton_poi_fused__native_batch_norm_legit_no_training_add_29 --------------------------
	.section	.nv.constant0.triton_poi_fused__native_batch_norm_legit_no_training_add_29,"a",@progbits
	.sectionflags	@""
	.align	4
.nv.constant0.triton_poi_fused__native_batch_norm_legit_no_training_add_29:
	.zero		588
